//
// Generated by NVIDIA NVVM Compiler
//
// Compiler Build ID: CL-36424714
// Cuda compilation tools, release 13.0, V13.0.88
// Based on NVVM 20.0.0
//

.version 9.0
.target sm_100
.address_size 64

	// .globl	_Z19floydWarshallKernelPiii

.visible .entry _Z19floydWarshallKernelPiii(
	.param .u64 .ptr .align 1 _Z19floydWarshallKernelPiii_param_0,
	.param .u32 _Z19floydWarshallKernelPiii_param_1,
	.param .u32 _Z19floydWarshallKernelPiii_param_2
)
{
	.reg .pred 	%p<5>;
	.reg .b32 	%r<22>;
	.reg .b64 	%rd<9>;

	ld.param.u64 	%rd3, [_Z19floydWarshallKernelPiii_param_0];
	ld.param.u32 	%r10, [_Z19floydWarshallKernelPiii_param_1];
	ld.param.u32 	%r9, [_Z19floydWarshallKernelPiii_param_2];
	cvta.to.global.u64 	%rd1, %rd3;
	mov.u32 	%r11, %ctaid.x;
	mov.u32 	%r12, %ntid.x;
	mov.u32 	%r13, %tid.x;
	mad.lo.s32 	%r1, %r11, %r12, %r13;
	mov.u32 	%r14, %ctaid.y;
	mov.u32 	%r15, %ntid.y;
	mov.u32 	%r16, %tid.y;
	mad.lo.s32 	%r17, %r14, %r15, %r16;
	max.s32 	%r18, %r1, %r17;
	setp.ge.s32 	%p1, %r18, %r10;
	@%p1 bra 	$L__BB0_5;
	mul.lo.s32 	%r19, %r10, %r1;
	add.s32 	%r3, %r19, %r17;
	mad.lo.s32 	%r4, %r9, %r10, %r17;
	add.s32 	%r20, %r19, %r9;
	mul.wide.s32 	%rd4, %r20, 4;
	add.s64 	%rd5, %rd1, %rd4;
	ld.global.u32 	%r5, [%rd5];
	setp.eq.s32 	%p2, %r5, 2147483647;
	@%p2 bra 	$L__BB0_5;
	mul.wide.s32 	%rd6, %r4, 4;
	add.s64 	%rd7, %rd1, %rd6;
	ld.global.u32 	%r6, [%rd7];
	setp.eq.s32 	%p3, %r6, 2147483647;
	@%p3 bra 	$L__BB0_5;
	add.s32 	%r7, %r6, %r5;
	mul.wide.s32 	%rd8, %r3, 4;
	add.s64 	%rd2, %rd1, %rd8;
	ld.global.u32 	%r21, [%rd2];
	setp.ge.s32 	%p4, %r7, %r21;
	@%p4 bra 	$L__BB0_5;
	st.global.u32 	[%rd2], %r7;
$L__BB0_5:
	ret;

}


// ===== COMPILED SASS (sm_100) =====

	.target	sm_100

	.elftype	@"ET_EXEC"


//--------------------- .note.nv.tkinfo           --------------------------
	.section	.note.nv.tkinfo,"",@"SHT_NOTE"
	.sectionflags	@"SHF_NOTE_NV_TKINFO"
	.tkinfo
        /*0018*/ 	.word	0x00000002
        /*0030*/ 	.string	""
        /*0030*/ 	.string	"ptxas"
        /*0030*/ 	.string	"Cuda compilation tools, release 13.0, V13.0.88"
        /*0030*/ 	.string	"Build cuda_13.0.r13.0/compiler.36424714_0"
        /*0030*/ 	.string	"-arch sm_100 -m 64 "



//--------------------- .note.nv.cuinfo           --------------------------
	.section	.note.nv.cuinfo,"",@"SHT_NOTE"
	.sectionflags	@"SHF_NOTE_NV_CUINFO"
        /*0018*/ 	.short	0x0002
        /*001a*/ 	.short	0x0064
        /*001c*/ 	.short	0x0082
	.zero		2


//--------------------- .nv.info                  --------------------------
	.section	.nv.info,"",@"SHT_CUDA_INFO"
	.align	4


	//----- nvinfo : EIATTR_REGCOUNT
	.align		4
        /*0000*/ 	.byte	0x04, 0x2f
        /*0002*/ 	.short	(.L_1 - .L_0)
	.align		4
.L_0:
        /*0004*/ 	.word	index@(_Z19floydWarshallKernelPiii)
        /*0008*/ 	.word	0x0000000c


	//----- nvinfo : EIATTR_FRAME_SIZE
	.align		4
.L_1:
        /*000c*/ 	.byte	0x04, 0x11
        /*000e*/ 	.short	(.L_3 - .L_2)
	.align		4
.L_2:
        /*0010*/ 	.word	index@(_Z19floydWarshallKernelPiii)
        /*0014*/ 	.word	0x00000000


	//----- nvinfo : EIATTR_MIN_STACK_SIZE
	.align		4
.L_3:
        /*0018*/ 	.byte	0x04, 0x12
        /*001a*/ 	.short	(.L_5 - .L_4)
	.align		4
.L_4:
        /*001c*/ 	.word	index@(_Z19floydWarshallKernelPiii)
        /*0020*/ 	.word	0x00000000
.L_5:


//--------------------- .nv.compat                --------------------------
	.section	.nv.compat,"",@"SHT_CUDA_COMPAT_INFO"
	.align	4
        /*0000*/ 	.byte	0x02, 0x09, 0x00, 0x00, 0x02, 0x02, 0x01, 0x00, 0x02, 0x05, 0x05, 0x00, 0x03, 0x07, 0x01, 0x01
        /*0010*/ 	.byte	0x02, 0x03, 0x00, 0x00, 0x02, 0x06, 0x01, 0x00, 0x04, 0x0b, 0x08, 0x00, 0x09, 0x00, 0x00, 0x00
        /*0020*/ 	.byte	0x00, 0x00, 0x00, 0x00


//--------------------- .nv.info._Z19floydWarshallKernelPiii --------------------------
	.section	.nv.info._Z19floydWarshallKernelPiii,"",@"SHT_CUDA_INFO"
	.sectionflags	@""
	.align	4


	//----- nvinfo : EIATTR_CUDA_API_VERSION
	.align		4
        /*0000*/ 	.byte	0x04, 0x37
        /*0002*/ 	.short	(.L_7 - .L_6)
.L_6:
        /*0004*/ 	.word	0x00000082


	//----- nvinfo : EIATTR_KPARAM_INFO
	.align		4
.L_7:
        /*0008*/ 	.byte	0x04, 0x17
        /*000a*/ 	.short	(.L_9 - .L_8)
.L_8:
        /*000c*/ 	.word	0x00000000
        /*0010*/ 	.short	0x0002
        /*0012*/ 	.short	0x000c
        /*0014*/ 	.byte	0x00, 0xf0, 0x11, 0x00


	//----- nvinfo : EIATTR_KPARAM_INFO
	.align		4
.L_9:
        /*0018*/ 	.byte	0x04, 0x17
        /*001a*/ 	.short	(.L_11 - .L_10)
.L_10:
        /*001c*/ 	.word	0x00000000
        /*0020*/ 	.short	0x0001
        /*0022*/ 	.short	0x0008
        /*0024*/ 	.byte	0x00, 0xf0, 0x11, 0x00


	//----- nvinfo : EIATTR_KPARAM_INFO
	.align		4
.L_11:
        /*0028*/ 	.byte	0x04, 0x17
        /*002a*/ 	.short	(.L_13 - .L_12)
.L_12:
        /*002c*/ 	.word	0x00000000
        /*0030*/ 	.short	0x0000
        /*0032*/ 	.short	0x0000
        /*0034*/ 	.byte	0x00, 0xf5, 0x21, 0x00


	//----- nvinfo : EIATTR_SPARSE_MMA_MASK
	.align		4
.L_13:
        /*0038*/ 	.byte	0x03, 0x50
        /*003a*/ 	.short	0x0000


	//----- nvinfo : EIATTR_MAXREG_COUNT
	.align		4
        /*003c*/ 	.byte	0x03, 0x1b
        /*003e*/ 	.short	0x00ff


	//----- nvinfo : EIATTR_MERCURY_ISA_VERSION
	.align		4
        /*0040*/ 	.byte	0x03, 0x5f
        /*0042*/ 	.short	0x0101


	//----- nvinfo : EIATTR_VRC_CTA_INIT_COUNT
	.align		4
        /*0044*/ 	.byte	0x02, 0x4a
	.zero		1
	.zero		1


	//----- nvinfo : EIATTR_EXIT_INSTR_OFFSETS
	.align		4
        /*0048*/ 	.byte	0x04, 0x1c
        /*004a*/ 	.short	(.L_15 - .L_14)


	//   ....[0]....
.L_14:
        /*004c*/ 	.word	0x000000c0


	//   ....[1]....
        /*0050*/ 	.word	0x00000160


	//   ....[2]....
        /*0054*/ 	.word	0x000001a0


	//   ....[3]....
        /*0058*/ 	.word	0x000001f0


	//   ....[4]....
        /*005c*/ 	.word	0x00000210


	//----- nvinfo : EIATTR_CBANK_PARAM_SIZE
	.align		4
.L_15:
        /*0060*/ 	.byte	0x03, 0x19
        /*0062*/ 	.short	0x0010


	//----- nvinfo : EIATTR_PARAM_CBANK
	.align		4
        /*0064*/ 	.byte	0x04, 0x0a
        /*0066*/ 	.short	(.L_17 - .L_16)
	.align		4
.L_16:
        /*0068*/ 	.word	index@(.nv.constant0._Z19floydWarshallKernelPiii)
        /*006c*/ 	.short	0x0380
        /*006e*/ 	.short	0x0010


	//----- nvinfo : EIATTR_SW_WAR
	.align		4
.L_17:
        /*0070*/ 	.byte	0x04, 0x36
        /*0072*/ 	.short	(.L_19 - .L_18)
.L_18:
        /*0074*/ 	.word	0x00000008
.L_19:


//--------------------- .nv.callgraph             --------------------------
	.section	.nv.callgraph,"",@"SHT_CUDA_CALLGRAPH"
	.align	4
	.sectionentsize	8
	.align		4
        /*0000*/ 	.word	0x00000000
	.align		4
        /*0004*/ 	.word	0xffffffff
	.align		4
        /*0008*/ 	.word	0x00000000
	.align		4
        /*000c*/ 	.word	0xfffffffe
	.align		4
        /*0010*/ 	.word	0x00000000
	.align		4
        /*0014*/ 	.word	0xfffffffd
	.align		4
        /*0018*/ 	.word	0x00000000
	.align		4
        /*001c*/ 	.word	0xfffffffc


//--------------------- .text._Z19floydWarshallKernelPiii --------------------------
	.section	.text._Z19floydWarshallKernelPiii,"ax",@progbits
	.align	128
        .global         _Z19floydWarshallKernelPiii
        .type           _Z19floydWarshallKernelPiii,@function
        .size           _Z19floydWarshallKernelPiii,(.L_x_1 - _Z19floydWarshallKernelPiii)
        .other          _Z19floydWarshallKernelPiii,@"STO_CUDA_ENTRY STV_DEFAULT"
_Z19floydWarshallKernelPiii:
.text._Z19floydWarshallKernelPiii:
[----:B------:R-:W-:Y:S01]  /*0000*/  LDC R1, c[0x0][0x37c] ;  /* 0x0000df00ff017b82 */ /* 0x000fe20000000800 */
[----:B------:R-:W0:Y:S07]  /*0010*/  S2R R3, SR_TID.X ;  /* 0x0000000000037919 */ /* 0x000e2e0000002100 */
[----:B------:R-:W0:Y:S01]  /*0020*/  LDC R0, c[0x0][0x360] ;  /* 0x0000d800ff007b82 */ /* 0x000e220000000800 */
[----:B------:R-:W1:Y:S01]  /*0030*/  LDCU UR6, c[0x0][0x388] ;  /* 0x00007100ff0677ac */ /* 0x000e620008000800 */
[----:B------:R-:W2:Y:S06]  /*0040*/  S2R R2, SR_TID.Y ;  /* 0x0000000000027919 */ /* 0x000eac0000002200 */
[----:B------:R-:W0:Y:S08]  /*0050*/  S2UR UR4, SR_CTAID.X ;  /* 0x00000000000479c3 */ /* 0x000e300000002500 */
[----:B------:R-:W2:Y:S08]  /*0060*/  S2UR UR5, SR_CTAID.Y ;  /* 0x00000000000579c3 */ /* 0x000eb00000002600 */
[----:B------:R-:W2:Y:S01]  /*0070*/  LDC R7, c[0x0][0x364] ;  /* 0x0000d900ff077b82 */ /* 0x000ea20000000800 */
[----:B0-----:R-:W-:-:S02]  /*0080*/  IMAD R0, R0, UR4, R3 ;  /* 0x0000000400007c24 */ /* 0x001fc4000f8e0203 */
[----:B--2---:R-:W-:-:S05]  /*0090*/  IMAD R7, R7, UR5, R2 ;  /* 0x0000000507077c24 */ /* 0x004fca000f8e0202 */
[----:B------:R-:W-:-:S04]  /*00a0*/  VIMNMX R2, PT, PT, R0, R7, !PT ;  /* 0x0000000700027248 */ /* 0x000fc80007fe0100 */
[----:B-1----:R-:W-:-:S13]  /*00b0*/  ISETP.GE.AND P0, PT, R2, UR6, PT ;  /* 0x0000000602007c0c */ /* 0x002fda000bf06270 */
[----:B------:R-:W-:Y:S05]  /*00c0*/  @P0 EXIT ;  /* 0x000000000000094d */ /* 0x000fea0003800000 */
[----:B------:R-:W0:Y:S01]  /*00d0*/  LDC R8, c[0x0][0x38c] ;  /* 0x0000e300ff087b82 */ /* 0x000e220000000800 */
[----:B------:R-:W1:Y:S07]  /*00e0*/  LDCU.64 UR4, c[0x0][0x358] ;  /* 0x00006b00ff0477ac */ /* 0x000e6e0008000a00 */
[----:B------:R-:W2:Y:S01]  /*00f0*/  LDC.64 R4, c[0x0][0x380] ;  /* 0x0000e000ff047b82 */ /* 0x000ea20000000a00 */
[----:B0-----:R-:W-:-:S04]  /*0100*/  IMAD R3, R0, UR6, R8 ;  /* 0x0000000600037c24 */ /* 0x001fc8000f8e0208 */
[----:B--2---:R-:W-:-:S05]  /*0110*/  IMAD.WIDE R2, R3, 0x4, R4 ;  /* 0x0000000403027825 */ /* 0x004fca00078e0204 */
[----:B-1----:R-:W2:Y:S01]  /*0120*/  LDG.E R6, desc[UR4][R2.64] ;  /* 0x0000000402067981 */ /* 0x002ea2000c1e1900 */
[--C-:B------:R-:W-:Y:S02]  /*0130*/  IMAD R9, R0, UR6, R7.reuse ;  /* 0x0000000600097c24 */ /* 0x100fe4000f8e0207 */
[----:B------:R-:W-:Y:S01]  /*0140*/  IMAD R7, R8, UR6, R7 ;  /* 0x0000000608077c24 */ /* 0x000fe2000f8e0207 */
[----:B--2---:R-:W-:-:S13]  /*0150*/  ISETP.NE.AND P0, PT, R6, 0x7fffffff, PT ;  /* 0x7fffffff0600780c */ /* 0x004fda0003f05270 */
[----:B------:R-:W-:Y:S05]  /*0160*/  @!P0 EXIT ;  /* 0x000000000000894d */ /* 0x000fea0003800000 */
[----:B------:R-:W-:-:S05]  /*0170*/  IMAD.WIDE R2, R7, 0x4, R4 ;  /* 0x0000000407027825 */ /* 0x000fca00078e0204 */
[----:B------:R-:W2:Y:S02]  /*0180*/  LDG.E R7, desc[UR4][R2.64] ;  /* 0x0000000402077981 */ /* 0x000ea4000c1e1900 */
[----:B--2---:R-:W-:-:S13]  /*0190*/  ISETP.NE.AND P0, PT, R7, 0x7fffffff, PT ;  /* 0x7fffffff0700780c */ /* 0x004fda0003f05270 */
[----:B------:R-:W-:Y:S05]  /*01a0*/  @!P0 EXIT ;  /* 0x000000000000894d */ /* 0x000fea0003800000 */
[----:B------:R-:W-:-:S05]  /*01b0*/  IMAD.WIDE R2, R9, 0x4, R4 ;  /* 0x0000000409027825 */ /* 0x000fca00078e0204 */
[----:B------:R-:W2:Y:S01]  /*01c0*/  LDG.E R0, desc[UR4][R2.64] ;  /* 0x0000000402007981 */ /* 0x000ea2000c1e1900 */
[----:B------:R-:W-:-:S04]  /*01d0*/  IADD3 R7, PT, PT, R6, R7, RZ ;  /* 0x0000000706077210 */ /* 0x000fc80007ffe0ff */
[----:B--2---:R-:W-:-:S13]  /*01e0*/  ISETP.GE.AND P0, PT, R7, R0, PT ;  /* 0x000000000700720c */ /* 0x004fda0003f06270 */
[----:B------:R-:W-:Y:S05]  /*01f0*/  @P0 EXIT ;  /* 0x000000000000094d */ /* 0x000fea0003800000 */
[----:B------:R-:W-:Y:S01]  /*0200*/  STG.E desc[UR4][R2.64], R7 ;  /* 0x0000000702007986 */ /* 0x000fe2000c101904 */
[----:B------:R-:W-:Y:S05]  /*0210*/  EXIT ;  /* 0x000000000000794d */ /* 0x000fea0003800000 */
.L_x_0:
[----:B------:R-:W-:-:S00]  /*0220*/  BRA `(.L_x_0) ;  /* 0xfffffffc00fc7947 */ /* 0x000fc0000383ffff */
[----:B------:R-:W-:-:S00]  /*0230*/  NOP ;  /* 0x0000000000007918 */ /* 0x000fc00000000000 */
        /* <DEDUP_REMOVED lines=12> */
.L_x_1:


//--------------------- .nv.shared.reserved.0     --------------------------
	.section	.nv.shared.reserved.0,"aw",@nobits
	.weak		__nv_reservedSMEM_offset_0_alias
	.size		__nv_reservedSMEM_offset_0_alias, 0, 64
	.other		__nv_reservedSMEM_offset_0_alias,@"STO_CUDA_RESERVED_SHARED STV_DEFAULT"
__nv_reservedSMEM_offset_0_alias:
	.zero		0
	.zero		64


//--------------------- .nv.constant0._Z19floydWarshallKernelPiii --------------------------
	.section	.nv.constant0._Z19floydWarshallKernelPiii,"a",@progbits
	.sectionflags	@""
	.align	4
.nv.constant0._Z19floydWarshallKernelPiii:
	.zero		912


//--------------------- SYMBOLS --------------------------

	.type		.nv.reservedSmem.offset0,@object
	.size		.nv.reservedSmem.offset0,0x4
